//
// Generated by NVIDIA NVVM Compiler
//
// Compiler Build ID: CL-36424714
// Cuda compilation tools, release 13.0, V13.0.88
// Based on NVVM 20.0.0
//

.version 9.0
.target sm_100
.address_size 64

	// .globl	_Z19find_minimum_kernelPiPbS_S_S_j
// _ZZ19find_minimum_kernelPiPbS_S_S_jE5cache has been demoted
// _ZZ19find_minimum_kernelPiPbS_S_S_jE6cache2 has been demoted

.visible .entry _Z19find_minimum_kernelPiPbS_S_S_j(
	.param .u64 .ptr .align 1 _Z19find_minimum_kernelPiPbS_S_S_j_param_0,
	.param .u64 .ptr .align 1 _Z19find_minimum_kernelPiPbS_S_S_j_param_1,
	.param .u64 .ptr .align 1 _Z19find_minimum_kernelPiPbS_S_S_j_param_2,
	.param .u64 .ptr .align 1 _Z19find_minimum_kernelPiPbS_S_S_j_param_3,
	.param .u64 .ptr .align 1 _Z19find_minimum_kernelPiPbS_S_S_j_param_4,
	.param .u32 _Z19find_minimum_kernelPiPbS_S_S_j_param_5
)
{
	.reg .pred 	%p<12>;
	.reg .b16 	%rs<2>;
	.reg .b32 	%r<54>;
	.reg .b32 	%f<10>;
	.reg .b64 	%rd<15>;
	// demoted variable
	.shared .align 4 .b8 _ZZ19find_minimum_kernelPiPbS_S_S_jE5cache[1024];
	// demoted variable
	.shared .align 4 .b8 _ZZ19find_minimum_kernelPiPbS_S_S_jE6cache2[1024];
	ld.param.u64 	%rd4, [_Z19find_minimum_kernelPiPbS_S_S_j_param_0];
	ld.param.u64 	%rd5, [_Z19find_minimum_kernelPiPbS_S_S_j_param_1];
	ld.param.u64 	%rd6, [_Z19find_minimum_kernelPiPbS_S_S_j_param_2];
	ld.param.u64 	%rd7, [_Z19find_minimum_kernelPiPbS_S_S_j_param_3];
	ld.param.u64 	%rd8, [_Z19find_minimum_kernelPiPbS_S_S_j_param_4];
	ld.param.u32 	%r21, [_Z19find_minimum_kernelPiPbS_S_S_j_param_5];
	cvta.to.global.u64 	%rd1, %rd8;
	mov.u32 	%r1, %tid.x;
	mov.u32 	%r24, %ctaid.x;
	mov.u32 	%r53, %ntid.x;
	mad.lo.s32 	%r3, %r24, %r53, %r1;
	setp.ge.u32 	%p1, %r3, %r21;
	mov.b32 	%r50, -1;
	mov.b32 	%r49, 2147483647;
	@%p1 bra 	$L__BB0_5;
	mov.u32 	%r28, %nctaid.x;
	mul.lo.s32 	%r4, %r28, %r53;
	cvta.to.global.u64 	%rd2, %rd5;
	cvta.to.global.u64 	%rd3, %rd4;
	mov.b32 	%r48, 0;
	mov.b32 	%r49, 2147483647;
	mov.b32 	%r50, -1;
$L__BB0_2:
	add.s32 	%r8, %r48, %r3;
	cvt.u64.u32 	%rd9, %r8;
	add.s64 	%rd10, %rd2, %rd9;
	ld.global.u8 	%rs1, [%rd10];
	setp.ne.s16 	%p2, %rs1, 0;
	@%p2 bra 	$L__BB0_4;
	cvt.rn.f32.s32 	%f1, %r49;
	mul.wide.u32 	%rd11, %r8, 4;
	add.s64 	%rd12, %rd3, %rd11;
	ld.global.u32 	%r29, [%rd12];
	cvt.rn.f32.s32 	%f2, %r29;
	min.f32 	%f3, %f1, %f2;
	cvt.rzi.s32.f32 	%r9, %f3;
	setp.eq.s32 	%p3, %r49, %r9;
	selp.b32 	%r50, %r50, %r8, %p3;
	mov.u32 	%r49, %r9;
$L__BB0_4:
	add.s32 	%r48, %r48, %r4;
	add.s32 	%r30, %r8, %r4;
	setp.lt.u32 	%p4, %r30, %r21;
	@%p4 bra 	$L__BB0_2;
$L__BB0_5:
	shl.b32 	%r31, %r1, 2;
	mov.u32 	%r32, _ZZ19find_minimum_kernelPiPbS_S_S_jE5cache;
	add.s32 	%r16, %r32, %r31;
	st.shared.u32 	[%r16], %r49;
	mov.u32 	%r33, _ZZ19find_minimum_kernelPiPbS_S_S_jE6cache2;
	add.s32 	%r17, %r33, %r31;
	st.shared.u32 	[%r17], %r50;
	bar.sync 	0;
	setp.lt.u32 	%p5, %r53, 2;
	@%p5 bra 	$L__BB0_10;
$L__BB0_6:
	mov.u32 	%r18, %r53;
	shr.u32 	%r53, %r18, 1;
	setp.ge.u32 	%p6, %r1, %r53;
	@%p6 bra 	$L__BB0_9;
	ld.shared.u32 	%r34, [%r16];
	cvt.rn.f32.s32 	%f4, %r34;
	shl.b32 	%r20, %r53, 2;
	add.s32 	%r35, %r16, %r20;
	ld.shared.u32 	%r36, [%r35];
	cvt.rn.f32.s32 	%f5, %r36;
	min.f32 	%f6, %f4, %f5;
	cvt.rzi.s32.f32 	%r37, %f6;
	st.shared.u32 	[%r16], %r37;
	setp.eq.s32 	%p7, %r34, %r37;
	@%p7 bra 	$L__BB0_9;
	add.s32 	%r38, %r17, %r20;
	ld.shared.u32 	%r39, [%r38];
	st.shared.u32 	[%r17], %r39;
$L__BB0_9:
	bar.sync 	0;
	setp.gt.u32 	%p8, %r18, 3;
	@%p8 bra 	$L__BB0_6;
$L__BB0_10:
	setp.ne.s32 	%p9, %r1, 0;
	@%p9 bra 	$L__BB0_15;
$L__BB0_11:
	atom.relaxed.global.cas.b32 	%r40, [%rd1], 0, 1;
	setp.ne.s32 	%p10, %r40, 0;
	@%p10 bra 	$L__BB0_11;
	cvta.to.global.u64 	%rd13, %rd6;
	ld.global.u32 	%r41, [%rd13];
	cvt.rn.f32.s32 	%f7, %r41;
	ld.shared.u32 	%r42, [_ZZ19find_minimum_kernelPiPbS_S_S_jE5cache];
	cvt.rn.f32.s32 	%f8, %r42;
	min.f32 	%f9, %f7, %f8;
	cvt.rzi.s32.f32 	%r43, %f9;
	st.global.u32 	[%rd13], %r43;
	setp.eq.s32 	%p11, %r41, %r43;
	@%p11 bra 	$L__BB0_14;
	ld.shared.u32 	%r44, [_ZZ19find_minimum_kernelPiPbS_S_S_jE6cache2];
	cvta.to.global.u64 	%rd14, %rd7;
	st.global.u32 	[%rd14], %r44;
$L__BB0_14:
	atom.global.exch.b32 	%r45, [%rd1], 0;
$L__BB0_15:
	ret;

}
	// .globl	_Z18update_dist_kernelPiPbS_ii
.visible .entry _Z18update_dist_kernelPiPbS_ii(
	.param .u64 .ptr .align 1 _Z18update_dist_kernelPiPbS_ii_param_0,
	.param .u64 .ptr .align 1 _Z18update_dist_kernelPiPbS_ii_param_1,
	.param .u64 .ptr .align 1 _Z18update_dist_kernelPiPbS_ii_param_2,
	.param .u32 _Z18update_dist_kernelPiPbS_ii_param_3,
	.param .u32 _Z18update_dist_kernelPiPbS_ii_param_4
)
{
	.reg .pred 	%p<7>;
	.reg .b16 	%rs<2>;
	.reg .b32 	%r<11>;
	.reg .b64 	%rd<14>;

	ld.param.u64 	%rd5, [_Z18update_dist_kernelPiPbS_ii_param_0];
	ld.param.u64 	%rd3, [_Z18update_dist_kernelPiPbS_ii_param_1];
	ld.param.u64 	%rd4, [_Z18update_dist_kernelPiPbS_ii_param_2];
	ld.param.u32 	%r4, [_Z18update_dist_kernelPiPbS_ii_param_3];
	ld.param.u32 	%r5, [_Z18update_dist_kernelPiPbS_ii_param_4];
	cvta.to.global.u64 	%rd1, %rd5;
	mov.u32 	%r6, %tid.x;
	mov.u32 	%r7, %ctaid.x;
	mov.u32 	%r8, %ntid.x;
	mad.lo.s32 	%r1, %r7, %r8, %r6;
	setp.ge.u32 	%p1, %r1, %r5;
	@%p1 bra 	$L__BB1_5;
	cvta.to.global.u64 	%rd6, %rd3;
	cvt.u64.u32 	%rd7, %r1;
	add.s64 	%rd8, %rd6, %rd7;
	ld.global.u8 	%rs1, [%rd8];
	setp.ne.s16 	%p2, %rs1, 0;
	@%p2 bra 	$L__BB1_5;
	mul.wide.s32 	%rd9, %r4, 4;
	add.s64 	%rd10, %rd1, %rd9;
	ld.global.u32 	%r2, [%rd10];
	setp.eq.s32 	%p3, %r2, 2147483647;
	@%p3 bra 	$L__BB1_5;
	cvta.to.global.u64 	%rd11, %rd4;
	mul.wide.u32 	%rd12, %r1, 4;
	add.s64 	%rd13, %rd11, %rd12;
	ld.global.u32 	%r9, [%rd13];
	add.s32 	%r3, %r9, %r2;
	add.s64 	%rd2, %rd1, %rd12;
	ld.global.u32 	%r10, [%rd2];
	setp.ge.s32 	%p4, %r3, %r10;
	setp.eq.s32 	%p5, %r9, 0;
	or.pred  	%p6, %p4, %p5;
	@%p6 bra 	$L__BB1_5;
	st.global.u32 	[%rd2], %r3;
$L__BB1_5:
	ret;

}


// ===== COMPILED SASS (sm_100) =====

	.target	sm_100

	.elftype	@"ET_EXEC"


//--------------------- .note.nv.tkinfo           --------------------------
	.section	.note.nv.tkinfo,"",@"SHT_NOTE"
	.sectionflags	@"SHF_NOTE_NV_TKINFO"
	.tkinfo
        /*0018*/ 	.word	0x00000002
        /*0030*/ 	.string	""
        /*0030*/ 	.string	"ptxas"
        /*0030*/ 	.string	"Cuda compilation tools, release 13.0, V13.0.88"
        /*0030*/ 	.string	"Build cuda_13.0.r13.0/compiler.36424714_0"
        /*0030*/ 	.string	"-arch sm_100 -m 64 "



//--------------------- .note.nv.cuinfo           --------------------------
	.section	.note.nv.cuinfo,"",@"SHT_NOTE"
	.sectionflags	@"SHF_NOTE_NV_CUINFO"
        /*0018*/ 	.short	0x0002
        /*001a*/ 	.short	0x0064
        /*001c*/ 	.short	0x0082
	.zero		2


//--------------------- .nv.info                  --------------------------
	.section	.nv.info,"",@"SHT_CUDA_INFO"
	.align	4


	//----- nvinfo : EIATTR_REGCOUNT
	.align		4
        /*0000*/ 	.byte	0x04, 0x2f
        /*0002*/ 	.short	(.L_1 - .L_0)
	.align		4
.L_0:
        /*0004*/ 	.word	index@(_Z19find_minimum_kernelPiPbS_S_S_j)
        /*0008*/ 	.word	0x00000012


	//----- nvinfo : EIATTR_FRAME_SIZE
	.align		4
.L_1:
        /*000c*/ 	.byte	0x04, 0x11
        /*000e*/ 	.short	(.L_3 - .L_2)
	.align		4
.L_2:
        /*0010*/ 	.word	index@(_Z19find_minimum_kernelPiPbS_S_S_j)
        /*0014*/ 	.word	0x00000000


	//----- nvinfo : EIATTR_REGCOUNT
	.align		4
.L_3:
        /*0018*/ 	.byte	0x04, 0x2f
        /*001a*/ 	.short	(.L_5 - .L_4)
	.align		4
.L_4:
        /*001c*/ 	.word	index@(_Z18update_dist_kernelPiPbS_ii)
        /*0020*/ 	.word	0x0000000a


	//----- nvinfo : EIATTR_FRAME_SIZE
	.align		4
.L_5:
        /*0024*/ 	.byte	0x04, 0x11
        /*0026*/ 	.short	(.L_7 - .L_6)
	.align		4
.L_6:
        /*0028*/ 	.word	index@(_Z18update_dist_kernelPiPbS_ii)
        /*002c*/ 	.word	0x00000000


	//----- nvinfo : EIATTR_MIN_STACK_SIZE
	.align		4
.L_7:
        /*0030*/ 	.byte	0x04, 0x12
        /*0032*/ 	.short	(.L_9 - .L_8)
	.align		4
.L_8:
        /*0034*/ 	.word	index@(_Z18update_dist_kernelPiPbS_ii)
        /*0038*/ 	.word	0x00000000


	//----- nvinfo : EIATTR_MIN_STACK_SIZE
	.align		4
.L_9:
        /*003c*/ 	.byte	0x04, 0x12
        /*003e*/ 	.short	(.L_11 - .L_10)
	.align		4
.L_10:
        /*0040*/ 	.word	index@(_Z19find_minimum_kernelPiPbS_S_S_j)
        /*0044*/ 	.word	0x00000000
.L_11:


//--------------------- .nv.compat                --------------------------
	.section	.nv.compat,"",@"SHT_CUDA_COMPAT_INFO"
	.align	4
        /*0000*/ 	.byte	0x02, 0x09, 0x00, 0x00, 0x02, 0x02, 0x01, 0x00, 0x02, 0x05, 0x05, 0x00, 0x03, 0x07, 0x01, 0x01
        /*0010*/ 	.byte	0x02, 0x03, 0x00, 0x00, 0x02, 0x06, 0x01, 0x00, 0x04, 0x0b, 0x08, 0x00, 0x09, 0x00, 0x00, 0x00
        /*0020*/ 	.byte	0x00, 0x00, 0x00, 0x00


//--------------------- .nv.info._Z18update_dist_kernelPiPbS_ii --------------------------
	.section	.nv.info._Z18update_dist_kernelPiPbS_ii,"",@"SHT_CUDA_INFO"
	.sectionflags	@""
	.align	4


	//----- nvinfo : EIATTR_CUDA_API_VERSION
	.align		4
        /*0000*/ 	.byte	0x04, 0x37
        /*0002*/ 	.short	(.L_13 - .L_12)
.L_12:
        /*0004*/ 	.word	0x00000082


	//----- nvinfo : EIATTR_KPARAM_INFO
	.align		4
.L_13:
        /*0008*/ 	.byte	0x04, 0x17
        /*000a*/ 	.short	(.L_15 - .L_14)
.L_14:
        /*000c*/ 	.word	0x00000000
        /*0010*/ 	.short	0x0004
        /*0012*/ 	.short	0x001c
        /*0014*/ 	.byte	0x00, 0xf0, 0x11, 0x00


	//----- nvinfo : EIATTR_KPARAM_INFO
	.align		4
.L_15:
        /*0018*/ 	.byte	0x04, 0x17
        /*001a*/ 	.short	(.L_17 - .L_16)
.L_16:
        /*001c*/ 	.word	0x00000000
        /*0020*/ 	.short	0x0003
        /*0022*/ 	.short	0x0018
        /*0024*/ 	.byte	0x00, 0xf0, 0x11, 0x00


	//----- nvinfo : EIATTR_KPARAM_INFO
	.align		4
.L_17:
        /*0028*/ 	.byte	0x04, 0x17
        /*002a*/ 	.short	(.L_19 - .L_18)
.L_18:
        /*002c*/ 	.word	0x00000000
        /*0030*/ 	.short	0x0002
        /*0032*/ 	.short	0x0010
        /*0034*/ 	.byte	0x00, 0xf5, 0x21, 0x00


	//----- nvinfo : EIATTR_KPARAM_INFO
	.align		4
.L_19:
        /*0038*/ 	.byte	0x04, 0x17
        /*003a*/ 	.short	(.L_21 - .L_20)
.L_20:
        /*003c*/ 	.word	0x00000000
        /*0040*/ 	.short	0x0001
        /*0042*/ 	.short	0x0008
        /*0044*/ 	.byte	0x00, 0xf5, 0x21, 0x00


	//----- nvinfo : EIATTR_KPARAM_INFO
	.align		4
.L_21:
        /*0048*/ 	.byte	0x04, 0x17
        /*004a*/ 	.short	(.L_23 - .L_22)
.L_22:
        /*004c*/ 	.word	0x00000000
        /*0050*/ 	.short	0x0000
        /*0052*/ 	.short	0x0000
        /*0054*/ 	.byte	0x00, 0xf5, 0x21, 0x00


	//----- nvinfo : EIATTR_SPARSE_MMA_MASK
	.align		4
.L_23:
        /*0058*/ 	.byte	0x03, 0x50
        /*005a*/ 	.short	0x0000


	//----- nvinfo : EIATTR_MAXREG_COUNT
	.align		4
        /*005c*/ 	.byte	0x03, 0x1b
        /*005e*/ 	.short	0x00ff


	//----- nvinfo : EIATTR_MERCURY_ISA_VERSION
	.align		4
        /*0060*/ 	.byte	0x03, 0x5f
        /*0062*/ 	.short	0x0101


	//----- nvinfo : EIATTR_VRC_CTA_INIT_COUNT
	.align		4
        /*0064*/ 	.byte	0x02, 0x4a
	.zero		1
	.zero		1


	//----- nvinfo : EIATTR_EXIT_INSTR_OFFSETS
	.align		4
        /*0068*/ 	.byte	0x04, 0x1c
        /*006a*/ 	.short	(.L_25 - .L_24)


	//   ....[0]....
.L_24:
        /*006c*/ 	.word	0x00000070


	//   ....[1]....
        /*0070*/ 	.word	0x000000e0


	//   ....[2]....
        /*0074*/ 	.word	0x00000140


	//   ....[3]....
        /*0078*/ 	.word	0x000001d0


	//   ....[4]....
        /*007c*/ 	.word	0x000001f0


	//----- nvinfo : EIATTR_CBANK_PARAM_SIZE
	.align		4
.L_25:
        /*0080*/ 	.byte	0x03, 0x19
        /*0082*/ 	.short	0x0020


	//----- nvinfo : EIATTR_PARAM_CBANK
	.align		4
        /*0084*/ 	.byte	0x04, 0x0a
        /*0086*/ 	.short	(.L_27 - .L_26)
	.align		4
.L_26:
        /*0088*/ 	.word	index@(.nv.constant0._Z18update_dist_kernelPiPbS_ii)
        /*008c*/ 	.short	0x0380
        /*008e*/ 	.short	0x0020


	//----- nvinfo : EIATTR_SW_WAR
	.align		4
.L_27:
        /*0090*/ 	.byte	0x04, 0x36
        /*0092*/ 	.short	(.L_29 - .L_28)
.L_28:
        /*0094*/ 	.word	0x00000008
.L_29:


//--------------------- .nv.info._Z19find_minimum_kernelPiPbS_S_S_j --------------------------
	.section	.nv.info._Z19find_minimum_kernelPiPbS_S_S_j,"",@"SHT_CUDA_INFO"
	.sectionflags	@""
	.align	4


	//----- nvinfo : EIATTR_CUDA_API_VERSION
	.align		4
        /*0000*/ 	.byte	0x04, 0x37
        /*0002*/ 	.short	(.L_31 - .L_30)
.L_30:
        /*0004*/ 	.word	0x00000082


	//----- nvinfo : EIATTR_KPARAM_INFO
	.align		4
.L_31:
        /*0008*/ 	.byte	0x04, 0x17
        /*000a*/ 	.short	(.L_33 - .L_32)
.L_32:
        /*000c*/ 	.word	0x00000000
        /*0010*/ 	.short	0x0005
        /*0012*/ 	.short	0x0028
        /*0014*/ 	.byte	0x00, 0xf0, 0x11, 0x00


	//----- nvinfo : EIATTR_KPARAM_INFO
	.align		4
.L_33:
        /*0018*/ 	.byte	0x04, 0x17
        /*001a*/ 	.short	(.L_35 - .L_34)
.L_34:
        /*001c*/ 	.word	0x00000000
        /*0020*/ 	.short	0x0004
        /*0022*/ 	.short	0x0020
        /*0024*/ 	.byte	0x00, 0xf5, 0x21, 0x00


	//----- nvinfo : EIATTR_KPARAM_INFO
	.align		4
.L_35:
        /*0028*/ 	.byte	0x04, 0x17
        /*002a*/ 	.short	(.L_37 - .L_36)
.L_36:
        /*002c*/ 	.word	0x00000000
        /*0030*/ 	.short	0x0003
        /*0032*/ 	.short	0x0018
        /*0034*/ 	.byte	0x00, 0xf5, 0x21, 0x00


	//----- nvinfo : EIATTR_KPARAM_INFO
	.align		4
.L_37:
        /*0038*/ 	.byte	0x04, 0x17
        /*003a*/ 	.short	(.L_39 - .L_38)
.L_38:
        /*003c*/ 	.word	0x00000000
        /*0040*/ 	.short	0x0002
        /*0042*/ 	.short	0x0010
        /*0044*/ 	.byte	0x00, 0xf5, 0x21, 0x00


	//----- nvinfo : EIATTR_KPARAM_INFO
	.align		4
.L_39:
        /*0048*/ 	.byte	0x04, 0x17
        /*004a*/ 	.short	(.L_41 - .L_40)
.L_40:
        /*004c*/ 	.word	0x00000000
        /*0050*/ 	.short	0x0001
        /*0052*/ 	.short	0x0008
        /*0054*/ 	.byte	0x00, 0xf5, 0x21, 0x00


	//----- nvinfo : EIATTR_KPARAM_INFO
	.align		4
.L_41:
        /*0058*/ 	.byte	0x04, 0x17
        /*005a*/ 	.short	(.L_43 - .L_42)
.L_42:
        /*005c*/ 	.word	0x00000000
        /*0060*/ 	.short	0x0000
        /*0062*/ 	.short	0x0000
        /*0064*/ 	.byte	0x00, 0xf5, 0x21, 0x00


	//----- nvinfo : EIATTR_SPARSE_MMA_MASK
	.align		4
.L_43:
        /*0068*/ 	.byte	0x03, 0x50
        /*006a*/ 	.short	0x0000


	//----- nvinfo : EIATTR_MAXREG_COUNT
	.align		4
        /*006c*/ 	.byte	0x03, 0x1b
        /*006e*/ 	.short	0x00ff


	//----- nvinfo : EIATTR_NUM_BARRIERS
	.align		4
        /*0070*/ 	.byte	0x02, 0x4c
        /*0072*/ 	.byte	0x01
	.zero		1


	//----- nvinfo : EIATTR_MERCURY_ISA_VERSION
	.align		4
        /*0074*/ 	.byte	0x03, 0x5f
        /*0076*/ 	.short	0x0101


	//----- nvinfo : EIATTR_VRC_CTA_INIT_COUNT
	.align		4
        /*0078*/ 	.byte	0x02, 0x4a
	.zero		1
	.zero		1


	//----- nvinfo : EIATTR_EXIT_INSTR_OFFSETS
	.align		4
        /*007c*/ 	.byte	0x04, 0x1c
        /*007e*/ 	.short	(.L_45 - .L_44)


	//   ....[0]....
.L_44:
        /*0080*/ 	.word	0x00000490


	//   ....[1]....
        /*0084*/ 	.word	0x00000630


	//----- nvinfo : EIATTR_CRS_STACK_SIZE
	.align		4
.L_45:
        /*0088*/ 	.byte	0x04, 0x1e
        /*008a*/ 	.short	(.L_47 - .L_46)
.L_46:
        /*008c*/ 	.word	0x00000000


	//----- nvinfo : EIATTR_CBANK_PARAM_SIZE
	.align		4
.L_47:
        /*0090*/ 	.byte	0x03, 0x19
        /*0092*/ 	.short	0x002c


	//----- nvinfo : EIATTR_PARAM_CBANK
	.align		4
        /*0094*/ 	.byte	0x04, 0x0a
        /*0096*/ 	.short	(.L_49 - .L_48)
	.align		4
.L_48:
        /*0098*/ 	.word	index@(.nv.constant0._Z19find_minimum_kernelPiPbS_S_S_j)
        /*009c*/ 	.short	0x0380
        /*009e*/ 	.short	0x002c


	//----- nvinfo : EIATTR_SW_WAR
	.align		4
.L_49:
        /*00a0*/ 	.byte	0x04, 0x36
        /*00a2*/ 	.short	(.L_51 - .L_50)
.L_50:
        /*00a4*/ 	.word	0x00000008
.L_51:


//--------------------- .nv.callgraph             --------------------------
	.section	.nv.callgraph,"",@"SHT_CUDA_CALLGRAPH"
	.align	4
	.sectionentsize	8
	.align		4
        /*0000*/ 	.word	0x00000000
	.align		4
        /*0004*/ 	.word	0xffffffff
	.align		4
        /*0008*/ 	.word	0x00000000
	.align		4
        /*000c*/ 	.word	0xfffffffe
	.align		4
        /*0010*/ 	.word	0x00000000
	.align		4
        /*0014*/ 	.word	0xfffffffd
	.align		4
        /*0018*/ 	.word	0x00000000
	.align		4
        /*001c*/ 	.word	0xfffffffc


//--------------------- .text._Z18update_dist_kernelPiPbS_ii --------------------------
	.section	.text._Z18update_dist_kernelPiPbS_ii,"ax",@progbits
	.align	128
        .global         _Z18update_dist_kernelPiPbS_ii
        .type           _Z18update_dist_kernelPiPbS_ii,@function
        .size           _Z18update_dist_kernelPiPbS_ii,(.L_x_11 - _Z18update_dist_kernelPiPbS_ii)
        .other          _Z18update_dist_kernelPiPbS_ii,@"STO_CUDA_ENTRY STV_DEFAULT"
_Z18update_dist_kernelPiPbS_ii:
.text._Z18update_dist_kernelPiPbS_ii:
[----:B------:R-:W-:Y:S01]  /*0000*/  LDC R1, c[0x0][0x37c] ;  /* 0x0000df00ff017b82 */ /* 0x000fe20000000800 */
[----:B------:R-:W0:Y:S07]  /*0010*/  S2R R7, SR_TID.X ;  /* 0x0000000000077919 */ /* 0x000e2e0000002100 */
[----:B------:R-:W0:Y:S01]  /*0020*/  S2UR UR4, SR_CTAID.X ;  /* 0x00000000000479c3 */ /* 0x000e220000002500 */
[----:B------:R-:W1:Y:S07]  /*0030*/  LDCU UR5, c[0x0][0x39c] ;  /* 0x00007380ff0577ac */ /* 0x000e6e0008000800 */
[----:B------:R-:W0:Y:S02]  /*0040*/  LDC R0, c[0x0][0x360] ;  /* 0x0000d800ff007b82 */ /* 0x000e240000000800 */
[----:B0-----:R-:W-:-:S05]  /*0050*/  IMAD R7, R0, UR4, R7 ;  /* 0x0000000400077c24 */ /* 0x001fca000f8e0207 */
[----:B-1----:R-:W-:-:S13]  /*0060*/  ISETP.GE.U32.AND P0, PT, R7, UR5, PT ;  /* 0x0000000507007c0c */ /* 0x002fda000bf06070 */
[----:B------:R-:W-:Y:S05]  /*0070*/  @P0 EXIT ;  /* 0x000000000000094d */ /* 0x000fea0003800000 */
[----:B------:R-:W0:Y:S01]  /*0080*/  LDCU.64 UR6, c[0x0][0x388] ;  /* 0x00007100ff0677ac */ /* 0x000e220008000a00 */
[----:B------:R-:W1:Y:S01]  /*0090*/  LDCU.64 UR4, c[0x0][0x358] ;  /* 0x00006b00ff0477ac */ /* 0x000e620008000a00 */
[----:B0-----:R-:W-:-:S05]  /*00a0*/  IADD3 R2, P0, PT, R7, UR6, RZ ;  /* 0x0000000607027c10 */ /* 0x001fca000ff1e0ff */
[----:B------:R-:W-:-:S05]  /*00b0*/  IMAD.X R3, RZ, RZ, UR7, P0 ;  /* 0x00000007ff037e24 */ /* 0x000fca00080e06ff */
[----:B-1----:R-:W2:Y:S02]  /*00c0*/  LDG.E.U8 R2, desc[UR4][R2.64] ;  /* 0x0000000402027981 */ /* 0x002ea4000c1e1100 */
[----:B--2---:R-:W-:-:S13]  /*00d0*/  ISETP.NE.AND P0, PT, R2, RZ, PT ;  /* 0x000000ff0200720c */ /* 0x004fda0003f05270 */
[----:B------:R-:W-:Y:S05]  /*00e0*/  @P0 EXIT ;  /* 0x000000000000094d */ /* 0x000fea0003800000 */
[----:B------:R-:W0:Y:S08]  /*00f0*/  LDC R3, c[0x0][0x398] ;  /* 0x0000e600ff037b82 */ /* 0x000e300000000800 */
[----:B------:R-:W0:Y:S02]  /*0100*/  LDC.64 R4, c[0x0][0x380] ;  /* 0x0000e000ff047b82 */ /* 0x000e240000000a00 */
[----:B0-----:R-:W-:-:S05]  /*0110*/  IMAD.WIDE R2, R3, 0x4, R4 ;  /* 0x0000000403027825 */ /* 0x001fca00078e0204 */
[----:B------:R-:W2:Y:S02]  /*0120*/  LDG.E R0, desc[UR4][R2.64] ;  /* 0x0000000402007981 */ /* 0x000ea4000c1e1900 */
[----:B--2---:R-:W-:-:S13]  /*0130*/  ISETP.NE.AND P0, PT, R0, 0x7fffffff, PT ;  /* 0x7fffffff0000780c */ /* 0x004fda0003f05270 */
[----:B------:R-:W-:Y:S05]  /*0140*/  @!P0 EXIT ;  /* 0x000000000000894d */ /* 0x000fea0003800000 */
[----:B------:R-:W0:Y:S01]  /*0150*/  LDC.64 R2, c[0x0][0x390] ;  /* 0x0000e400ff027b82 */ /* 0x000e220000000a00 */
[----:B------:R-:W-:-:S05]  /*0160*/  IMAD.WIDE.U32 R4, R7, 0x4, R4 ;  /* 0x0000000407047825 */ /* 0x000fca00078e0004 */
[----:B------:R-:W2:Y:S01]  /*0170*/  LDG.E R6, desc[UR4][R4.64] ;  /* 0x0000000404067981 */ /* 0x000ea2000c1e1900 */
[----:B0-----:R-:W-:-:S06]  /*0180*/  IMAD.WIDE.U32 R2, R7, 0x4, R2 ;  /* 0x0000000407027825 */ /* 0x001fcc00078e0002 */
[----:B------:R-:W3:Y:S02]  /*0190*/  LDG.E R3, desc[UR4][R2.64] ;  /* 0x0000000402037981 */ /* 0x000ee4000c1e1900 */
[----:B---3--:R-:W-:Y:S01]  /*01a0*/  IMAD.IADD R7, R0, 0x1, R3 ;  /* 0x0000000100077824 */ /* 0x008fe200078e0203 */
[----:B------:R-:W-:-:S04]  /*01b0*/  ISETP.NE.AND P0, PT, R3, RZ, PT ;  /* 0x000000ff0300720c */ /* 0x000fc80003f05270 */
[----:B--2---:R-:W-:-:S13]  /*01c0*/  ISETP.GE.OR P0, PT, R7, R6, !P0 ;  /* 0x000000060700720c */ /* 0x004fda0004706670 */
[----:B------:R-:W-:Y:S05]  /*01d0*/  @P0 EXIT ;  /* 0x000000000000094d */ /* 0x000fea0003800000 */
[----:B------:R-:W-:Y:S01]  /*01e0*/  STG.E desc[UR4][R4.64], R7 ;  /* 0x0000000704007986 */ /* 0x000fe2000c101904 */
[----:B------:R-:W-:Y:S05]  /*01f0*/  EXIT ;  /* 0x000000000000794d */ /* 0x000fea0003800000 */
.L_x_0:
[----:B------:R-:W-:-:S00]  /*0200*/  BRA `(.L_x_0) ;  /* 0xfffffffc00fc7947 */ /* 0x000fc0000383ffff */
[----:B------:R-:W-:-:S00]  /*0210*/  NOP ;  /* 0x0000000000007918 */ /* 0x000fc00000000000 */
        /* <DEDUP_REMOVED lines=14> */
.L_x_11:


//--------------------- .text._Z19find_minimum_kernelPiPbS_S_S_j --------------------------
	.section	.text._Z19find_minimum_kernelPiPbS_S_S_j,"ax",@progbits
	.align	128
        .global         _Z19find_minimum_kernelPiPbS_S_S_j
        .type           _Z19find_minimum_kernelPiPbS_S_S_j,@function
        .size           _Z19find_minimum_kernelPiPbS_S_S_j,(.L_x_12 - _Z19find_minimum_kernelPiPbS_S_S_j)
        .other          _Z19find_minimum_kernelPiPbS_S_S_j,@"STO_CUDA_ENTRY STV_DEFAULT"
_Z19find_minimum_kernelPiPbS_S_S_j:
.text._Z19find_minimum_kernelPiPbS_S_S_j:
[----:B------:R-:W-:Y:S01]  /*0000*/  LDC R1, c[0x0][0x37c] ;  /* 0x0000df00ff017b82 */ /* 0x000fe20000000800 */
[----:B------:R-:W0:Y:S07]  /*0010*/  S2R R0, SR_TID.X ;  /* 0x0000000000007919 */ /* 0x000e2e0000002100 */
[----:B------:R-:W0:Y:S01]  /*0020*/  S2UR UR4, SR_CTAID.X ;  /* 0x00000000000479c3 */ /* 0x000e220000002500 */
[----:B------:R-:W1:Y:S01]  /*0030*/  LDCU UR5, c[0x0][0x3a8] ;  /* 0x00007500ff0577ac */ /* 0x000e620008000800 */
[----:B------:R-:W-:Y:S01]  /*0040*/  BSSY.RECONVERGENT B0, `(.L_x_1) ;  /* 0x0000022000007945 */ /* 0x000fe20003800200 */
[----:B------:R-:W-:Y:S01]  /*0050*/  IMAD.MOV.U32 R8, RZ, RZ, -0x1 ;  /* 0xffffffffff087424 */ /* 0x000fe200078e00ff */
[----:B------:R-:W2:Y:S01]  /*0060*/  LDCU.64 UR8, c[0x0][0x358] ;  /* 0x00006b00ff0877ac */ /* 0x000ea20008000a00 */
[----:B------:R-:W-:-:S03]  /*0070*/  IMAD.MOV.U32 R9, RZ, RZ, 0x7fffffff ;  /* 0x7fffffffff097424 */ /* 0x000fc600078e00ff */
[----:B------:R-:W0:Y:S01]  /*0080*/  LDC R3, c[0x0][0x360] ;  /* 0x0000d800ff037b82 */ /* 0x000e220000000800 */
[----:B------:R-:W3:Y:S01]  /*0090*/  LDCU.64 UR6, c[0x0][0x388] ;  /* 0x00007100ff0677ac */ /* 0x000ee20008000a00 */
[----:B0-----:R-:W-:-:S05]  /*00a0*/  IMAD R2, R3, UR4, R0 ;  /* 0x0000000403027c24 */ /* 0x001fca000f8e0200 */
[----:B-1----:R-:W-:Y:S01]  /*00b0*/  ISETP.GE.U32.AND P0, PT, R2, UR5, PT ;  /* 0x0000000502007c0c */ /* 0x002fe2000bf06070 */
[----:B------:R-:W0:-:S12]  /*00c0*/  LDCU UR5, c[0x0][0x3a8] ;  /* 0x00007500ff0577ac */ /* 0x000e180008000800 */
[----:B--23--:R-:W-:Y:S05]  /*00d0*/  @P0 BRA `(.L_x_2) ;  /* 0x0000000000600947 */ /* 0x00cfea0003800000 */
[----:B------:R-:W1:Y:S01]  /*00e0*/  LDCU UR4, c[0x0][0x370] ;  /* 0x00006e00ff0477ac */ /* 0x000e620008000800 */
[----:B------:R-:W-:Y:S02]  /*00f0*/  IMAD.MOV.U32 R11, RZ, RZ, RZ ;  /* 0x000000ffff0b7224 */ /* 0x000fe400078e00ff */
[----:B------:R-:W-:Y:S02]  /*0100*/  IMAD.MOV.U32 R9, RZ, RZ, 0x7fffffff ;  /* 0x7fffffffff097424 */ /* 0x000fe400078e00ff */
[----:B------:R-:W-:Y:S02]  /*0110*/  IMAD.MOV.U32 R8, RZ, RZ, -0x1 ;  /* 0xffffffffff087424 */ /* 0x000fe400078e00ff */
[----:B-1----:R-:W-:-:S07]  /*0120*/  IMAD R14, R3, UR4, RZ ;  /* 0x00000004030e7c24 */ /* 0x002fce000f8e02ff */
.L_x_3:
[----:B------:R-:W-:-:S05]  /*0130*/  IMAD.IADD R15, R2, 0x1, R11 ;  /* 0x00000001020f7824 */ /* 0x000fca00078e020b */
[----:B------:R-:W-:-:S05]  /*0140*/  IADD3 R6, P0, PT, R15, UR6, RZ ;  /* 0x000000060f067c10 */ /* 0x000fca000ff1e0ff */
[----:B------:R-:W-:-:S05]  /*0150*/  IMAD.X R7, RZ, RZ, UR7, P0 ;  /* 0x00000007ff077e24 */ /* 0x000fca00080e06ff */
[----:B------:R-:W2:Y:S02]  /*0160*/  LDG.E.U8 R6, desc[UR8][R6.64] ;  /* 0x0000000806067981 */ /* 0x000ea4000c1e1100 */
[----:B--2---:R-:W-:-:S13]  /*0170*/  ISETP.NE.AND P0, PT, R6, RZ, PT ;  /* 0x000000ff0600720c */ /* 0x004fda0003f05270 */
[----:B------:R-:W1:Y:S02]  /*0180*/  @!P0 LDC.64 R4, c[0x0][0x380] ;  /* 0x0000e000ff048b82 */ /* 0x000e640000000a00 */
[----:B-1----:R-:W-:-:S06]  /*0190*/  @!P0 IMAD.WIDE.U32 R4, R15, 0x4, R4 ;  /* 0x000000040f048825 */ /* 0x002fcc00078e0004 */
[----:B------:R-:W2:Y:S01]  /*01a0*/  @!P0 LDG.E R4, desc[UR8][R4.64] ;  /* 0x0000000804048981 */ /* 0x000ea2000c1e1900 */
[----:B------:R-:W-:Y:S01]  /*01b0*/  @!P0 I2FP.F32.S32 R10, R9 ;  /* 0x00000009000a8245 */ /* 0x000fe20000201400 */
[C---:B------:R-:W-:Y:S02]  /*01c0*/  IMAD.IADD R12, R14.reuse, 0x1, R15 ;  /* 0x000000010e0c7824 */ /* 0x040fe400078e020f */
[----:B------:R-:W-:-:S03]  /*01d0*/  IMAD.IADD R11, R14, 0x1, R11 ;  /* 0x000000010e0b7824 */ /* 0x000fc600078e020b */
[----:B0-----:R-:W-:Y:S02]  /*01e0*/  ISETP.GE.U32.AND P2, PT, R12, UR5, PT ;  /* 0x000000050c007c0c */ /* 0x001fe4000bf46070 */
[----:B--2---:R-:W-:-:S04]  /*01f0*/  @!P0 I2FP.F32.S32 R13, R4 ;  /* 0x00000004000d8245 */ /* 0x004fc80000201400 */
[----:B------:R-:W-:-:S06]  /*0200*/  @!P0 FMNMX R10, R10, R13, PT ;  /* 0x0000000d0a0a8209 */ /* 0x000fcc0003800000 */
[----:B------:R-:W0:Y:S02]  /*0210*/  @!P0 F2I.TRUNC.NTZ R10, R10 ;  /* 0x0000000a000a8305 */ /* 0x000e24000020f100 */
[----:B0-----:R-:W-:Y:S01]  /*0220*/  @!P0 ISETP.NE.AND P1, PT, R9, R10, PT ;  /* 0x0000000a0900820c */ /* 0x001fe20003f25270 */
[----:B------:R-:W-:-:S03]  /*0230*/  @!P0 IMAD.MOV.U32 R9, RZ, RZ, R10 ;  /* 0x000000ffff098224 */ /* 0x000fc600078e000a */
[----:B------:R-:W-:Y:S01]  /*0240*/  @!P0 SEL R8, R8, R15, !P1 ;  /* 0x0000000f08088207 */ /* 0x000fe20004800000 */
[----:B------:R-:W-:Y:S08]  /*0250*/  @!P2 BRA `(.L_x_3) ;  /* 0xfffffffc00b4a947 */ /* 0x000ff0000383ffff */
.L_x_2:
[----:B0-----:R-:W-:Y:S05]  /*0260*/  BSYNC.RECONVERGENT B0 ;  /* 0x0000000000007941 */ /* 0x001fea0003800200 */
.L_x_1:
[----:B------:R-:W0:Y:S01]  /*0270*/  S2UR UR6, SR_CgaCtaId ;  /* 0x00000000000679c3 */ /* 0x000e220000008800 */
[----:B------:R-:W-:Y:S01]  /*0280*/  UMOV UR4, 0x400 ;  /* 0x0000040000047882 */ /* 0x000fe20000000000 */
[----:B------:R-:W-:Y:S01]  /*0290*/  ISETP.GE.U32.AND P0, PT, R3, 0x2, PT ;  /* 0x000000020300780c */ /* 0x000fe20003f06070 */
[----:B------:R-:W-:Y:S02]  /*02a0*/  UIADD3 UR5, UPT, UPT, UR4, 0x400, URZ ;  /* 0x0000040004057890 */ /* 0x000fe4000fffe0ff */
[----:B0-----:R-:W-:Y:S02]  /*02b0*/  ULEA UR4, UR6, UR4, 0x18 ;  /* 0x0000000406047291 */ /* 0x001fe4000f8ec0ff */
[----:B------:R-:W-:-:S04]  /*02c0*/  ULEA UR5, UR6, UR5, 0x18 ;  /* 0x0000000506057291 */ /* 0x000fc8000f8ec0ff */
[C---:B------:R-:W-:Y:S02]  /*02d0*/  LEA R2, R0.reuse, UR4, 0x2 ;  /* 0x0000000400027c11 */ /* 0x040fe4000f8e10ff */
[----:B------:R-:W-:-:S03]  /*02e0*/  LEA R4, R0, UR5, 0x2 ;  /* 0x0000000500047c11 */ /* 0x000fc6000f8e10ff */
[----:B------:R0:W-:Y:S04]  /*02f0*/  STS [R2], R9 ;  /* 0x0000000902007388 */ /* 0x0001e80000000800 */
[----:B------:R0:W-:Y:S01]  /*0300*/  STS [R4], R8 ;  /* 0x0000000804007388 */ /* 0x0001e20000000800 */
[----:B------:R-:W-:Y:S06]  /*0310*/  BAR.SYNC.DEFER_BLOCKING 0x0 ;  /* 0x0000000000007b1d */ /* 0x000fec0000010000 */
[----:B------:R-:W-:Y:S05]  /*0320*/  @!P0 BRA `(.L_x_4) ;  /* 0x0000000000548947 */ /* 0x000fea0003800000 */
.L_x_7:
[--C-:B0-----:R-:W-:Y:S01]  /*0330*/  IMAD.MOV.U32 R8, RZ, RZ, R3.reuse ;  /* 0x000000ffff087224 */ /* 0x101fe200078e0003 */
[----:B------:R-:W-:Y:S01]  /*0340*/  SHF.R.U32.HI R3, RZ, 0x1, R3 ;  /* 0x00000001ff037819 */ /* 0x000fe20000011603 */
[----:B------:R-:W-:Y:S03]  /*0350*/  BSSY.RECONVERGENT B0, `(.L_x_5) ;  /* 0x000000f000007945 */ /* 0x000fe60003800200 */
[----:B------:R-:W-:-:S13]  /*0360*/  ISETP.GE.U32.AND P0, PT, R0, R3, PT ;  /* 0x000000030000720c */ /* 0x000fda0003f06070 */
[----:B------:R-:W-:Y:S05]  /*0370*/  @P0 BRA `(.L_x_6) ;  /* 0x0000000000300947 */ /* 0x000fea0003800000 */
[----:B------:R-:W-:Y:S01]  /*0380*/  IMAD R7, R3, 0x4, R2 ;  /* 0x0000000403077824 */ /* 0x000fe200078e0202 */
[----:B------:R-:W0:Y:S05]  /*0390*/  LDS R5, [R2] ;  /* 0x0000000002057984 */ /* 0x000e2a0000000800 */
[----:B------:R-:W1:Y:S01]  /*03a0*/  LDS R7, [R7] ;  /* 0x0000000007077984 */ /* 0x000e620000000800 */
[----:B0-----:R-:W-:Y:S02]  /*03b0*/  I2FP.F32.S32 R6, R5 ;  /* 0x0000000500067245 */ /* 0x001fe40000201400 */
[----:B-1----:R-:W-:-:S04]  /*03c0*/  I2FP.F32.S32 R9, R7 ;  /* 0x0000000700097245 */ /* 0x002fc80000201400 */
[----:B------:R-:W-:-:S06]  /*03d0*/  FMNMX R6, R6, R9, PT ;  /* 0x0000000906067209 */ /* 0x000fcc0003800000 */
[----:B------:R-:W0:Y:S02]  /*03e0*/  F2I.TRUNC.NTZ R6, R6 ;  /* 0x0000000600067305 */ /* 0x000e24000020f100 */
[----:B0-----:R-:W-:Y:S01]  /*03f0*/  ISETP.NE.AND P0, PT, R5, R6, PT ;  /* 0x000000060500720c */ /* 0x001fe20003f05270 */
[----:B------:R-:W-:-:S12]  /*0400*/  STS [R2], R6 ;  /* 0x0000000602007388 */ /* 0x000fd80000000800 */
[----:B------:R-:W-:-:S06]  /*0410*/  @P0 IMAD R5, R3, 0x4, R4 ;  /* 0x0000000403050824 */ /* 0x000fcc00078e0204 */
[----:B------:R-:W0:Y:S04]  /*0420*/  @P0 LDS R5, [R5] ;  /* 0x0000000005050984 */ /* 0x000e280000000800 */
[----:B0-----:R0:W-:Y:S02]  /*0430*/  @P0 STS [R4], R5 ;  /* 0x0000000504000388 */ /* 0x0011e40000000800 */
.L_x_6:
[----:B------:R-:W-:Y:S05]  /*0440*/  BSYNC.RECONVERGENT B0 ;  /* 0x0000000000007941 */ /* 0x000fea0003800200 */
.L_x_5:
[----:B------:R-:W-:Y:S01]  /*0450*/  BAR.SYNC.DEFER_BLOCKING 0x0 ;  /* 0x0000000000007b1d */ /* 0x000fe20000010000 */
[----:B------:R-:W-:-:S13]  /*0460*/  ISETP.GT.U32.AND P0, PT, R8, 0x3, PT ;  /* 0x000000030800780c */ /* 0x000fda0003f04070 */
[----:B------:R-:W-:Y:S05]  /*0470*/  @P0 BRA `(.L_x_7) ;  /* 0xfffffffc00ac0947 */ /* 0x000fea000383ffff */
.L_x_4:
[----:B------:R-:W-:-:S13]  /*0480*/  ISETP.NE.AND P0, PT, R0, RZ, PT ;  /* 0x000000ff0000720c */ /* 0x000fda0003f05270 */
[----:B------:R-:W-:Y:S05]  /*0490*/  @P0 EXIT ;  /* 0x000000000000094d */ /* 0x000fea0003800000 */
[----:B0-----:R-:W0:Y:S01]  /*04a0*/  LDC.64 R2, c[0x0][0x3a0] ;  /* 0x0000e800ff027b82 */ /* 0x001e220000000a00 */
[----:B------:R-:W-:Y:S01]  /*04b0*/  BSSY B0, `(.L_x_8) ;  /* 0x0000007000007945 */ /* 0x000fe20003800000 */
[----:B------:R-:W-:-:S07]  /*04c0*/  IMAD.MOV.U32 R5, RZ, RZ, 0x1 ;  /* 0x00000001ff057424 */ /* 0x000fce00078e00ff */
.L_x_9:
[----:B------:R-:W-:Y:S01]  /*04d0*/  IMAD.MOV.U32 R4, RZ, RZ, RZ ;  /* 0x000000ffff047224 */ /* 0x000fe200078e00ff */
[----:B------:R-:W-:Y:S05]  /*04e0*/  YIELD ;  /* 0x0000000000007946 */ /* 0x000fea0003800000 */
[----:B0-----:R-:W2:Y:S02]  /*04f0*/  ATOMG.E.CAS.STRONG.GPU PT, R0, [R2], R4, R5 ;  /* 0x00000004020073a9 */ /* 0x001ea400001ee105 */
[----:B--2---:R-:W-:-:S13]  /*0500*/  ISETP.NE.AND P0, PT, R0, RZ, PT ;  /* 0x000000ff0000720c */ /* 0x004fda0003f05270 */
[----:B------:R-:W-:Y:S05]  /*0510*/  @P0 BRA `(.L_x_9) ;  /* 0xfffffffc00ec0947 */ /* 0x000fea000383ffff */
[----:B------:R-:W-:Y:S05]  /*0520*/  BSYNC B0 ;  /* 0x0000000000007941 */ /* 0x000fea0003800000 */
.L_x_8:
[----:B------:R-:W0:Y:S02]  /*0530*/  LDC.64 R4, c[0x0][0x390] ;  /* 0x0000e400ff047b82 */ /* 0x000e240000000a00 */
[----:B0-----:R-:W2:Y:S06]  /*0540*/  LDG.E R0, desc[UR8][R4.64] ;  /* 0x0000000804007981 */ /* 0x001eac000c1e1900 */
[----:B------:R-:W0:Y:S01]  /*0550*/  S2UR UR5, SR_CgaCtaId ;  /* 0x00000000000579c3 */ /* 0x000e220000008800 */
[----:B------:R-:W-:Y:S02]  /*0560*/  UMOV UR4, 0x400 ;  /* 0x0000040000047882 */ /* 0x000fe40000000000 */
[----:B0-----:R-:W-:-:S09]  /*0570*/  ULEA UR4, UR5, UR4, 0x18 ;  /* 0x0000000405047291 */ /* 0x001fd2000f8ec0ff */
[----:B------:R-:W0:Y:S02]  /*0580*/  LDS R7, [UR4] ;  /* 0x00000004ff077984 */ /* 0x000e240008000800 */
[----:B0-----:R-:W-:Y:S02]  /*0590*/  I2FP.F32.S32 R7, R7 ;  /* 0x0000000700077245 */ /* 0x001fe40000201400 */
[----:B--2---:R-:W-:-:S04]  /*05a0*/  I2FP.F32.S32 R6, R0 ;  /* 0x0000000000067245 */ /* 0x004fc80000201400 */
[----:B------:R-:W-:-:S04]  /*05b0*/  FMNMX R8, R6, R7, PT ;  /* 0x0000000706087209 */ /* 0x000fc80003800000 */
[----:B------:R-:W0:Y:S02]  /*05c0*/  F2I.TRUNC.NTZ R9, R8 ;  /* 0x0000000800097305 */ /* 0x000e24000020f100 */
[----:B0-----:R-:W-:Y:S01]  /*05d0*/  ISETP.NE.AND P0, PT, R0, R9, PT ;  /* 0x000000090000720c */ /* 0x001fe20003f05270 */
[----:B------:R-:W-:-:S12]  /*05e0*/  STG.E desc[UR8][R4.64], R9 ;  /* 0x0000000904007986 */ /* 0x000fd8000c101908 */
[----:B------:R-:W0:Y:S01]  /*05f0*/  @P0 LDS R11, [UR4+0x400] ;  /* 0x00040004ff0b0984 */ /* 0x000e220008000800 */
[----:B------:R-:W0:Y:S03]  /*0600*/  @P0 LDC.64 R6, c[0x0][0x398] ;  /* 0x0000e600ff060b82 */ /* 0x000e260000000a00 */
[----:B0-----:R-:W-:Y:S04]  /*0610*/  @P0 STG.E desc[UR8][R6.64], R11 ;  /* 0x0000000b06000986 */ /* 0x001fe8000c101908 */
[----:B------:R-:W-:Y:S01]  /*0620*/  ATOMG.E.EXCH.STRONG.GPU PT, RZ, desc[UR8][R2.64], RZ ;  /* 0x800000ff02ff79a8 */ /* 0x000fe2000c1ef108 */
[----:B------:R-:W-:Y:S05]  /*0630*/  EXIT ;  /* 0x000000000000794d */ /* 0x000fea0003800000 */
.L_x_10:
        /* <DEDUP_REMOVED lines=12> */
.L_x_12:


//--------------------- .nv.shared.reserved.0     --------------------------
	.section	.nv.shared.reserved.0,"aw",@nobits
	.weak		__nv_reservedSMEM_offset_0_alias
	.size		__nv_reservedSMEM_offset_0_alias, 0, 64
	.other		__nv_reservedSMEM_offset_0_alias,@"STO_CUDA_RESERVED_SHARED STV_DEFAULT"
__nv_reservedSMEM_offset_0_alias:
	.zero		0
	.zero		64


//--------------------- .nv.shared._Z19find_minimum_kernelPiPbS_S_S_j --------------------------
	.section	.nv.shared._Z19find_minimum_kernelPiPbS_S_S_j,"aw",@nobits
	.sectionflags	@""
	.align	4
.nv.shared._Z19find_minimum_kernelPiPbS_S_S_j:
	.zero		3072


//--------------------- .nv.constant0._Z18update_dist_kernelPiPbS_ii --------------------------
	.section	.nv.constant0._Z18update_dist_kernelPiPbS_ii,"a",@progbits
	.sectionflags	@""
	.align	4
.nv.constant0._Z18update_dist_kernelPiPbS_ii:
	.zero		928


//--------------------- .nv.constant0._Z19find_minimum_kernelPiPbS_S_S_j --------------------------
	.section	.nv.constant0._Z19find_minimum_kernelPiPbS_S_S_j,"a",@progbits
	.sectionflags	@""
	.align	4
.nv.constant0._Z19find_minimum_kernelPiPbS_S_S_j:
	.zero		940


//--------------------- SYMBOLS --------------------------

	.type		.nv.reservedSmem.offset0,@object
	.size		.nv.reservedSmem.offset0,0x4
	.type		.nv.reservedSmem.cap,@object
	.size		.nv.reservedSmem.cap,0x4
